	.headerflags	@"EF_CUDA_TEXMODE_UNIFIED EF_CUDA_64BIT_ADDRESS EF_CUDA_ACCELERATORS EF_CUDA_SM90 EF_CUDA_VIRTUAL_SM(EF_CUDA_SM90)"
	.elftype	@"ET_EXEC"


//--------------------- .nv.info                  --------------------------
	.section	.nv.info,"",@"SHT_CUDA_INFO"
	.align	4


	//----- nvinfo : EIATTR_REGCOUNT
	.align		4
        /*0000*/ 	.byte	0x04, 0x2f
        /*0002*/ 	.short	(.L_3 - .L_2)
	.align		4
.L_2:
        /*0004*/ 	.word	index@(triton_poi_fused__native_batch_norm_legit_no_training__prelu_kernel_10)
        /*0008*/ 	.word	0x00000020


	//----- nvinfo : EIATTR_MIN_STACK_SIZE
	.align		4
.L_3:
        /*000c*/ 	.byte	0x04, 0x12
        /*000e*/ 	.short	(.L_5 - .L_4)
	.align		4
.L_4:
        /*0010*/ 	.word	index@(triton_poi_fused__native_batch_norm_legit_no_training__prelu_kernel_10)
        /*0014*/ 	.word	0x00000000


	//----- nvinfo : EIATTR_FRAME_SIZE
	.align		4
.L_5:
        /*0018*/ 	.byte	0x04, 0x11
        /*001a*/ 	.short	(.L_7 - .L_6)
	.align		4
.L_6:
        /*001c*/ 	.word	index@(triton_poi_fused__native_batch_norm_legit_no_training__prelu_kernel_10)
        /*0020*/ 	.word	0x00000000


	//----- nvinfo : EIATTR_MIN_STACK_SIZE
	.align		4
.L_7:
        /*0024*/ 	.byte	0x04, 0x12
        /*0026*/ 	.short	(.L_9 - .L_8)
	.align		4
.L_8:
        /*0028*/ 	.word	index@(triton_poi_fused__native_batch_norm_legit_no_training__prelu_kernel_10)
        /*002c*/ 	.word	0x00000000
.L_9:


//--------------------- .nv.info.triton_poi_fused__native_batch_norm_legit_no_training__prelu_kernel_10 --------------------------
	.section	.nv.info.triton_poi_fused__native_batch_norm_legit_no_training__prelu_kernel_10,"",@"SHT_CUDA_INFO"
	.sectionflags	@""
	.align	4


	//----- nvinfo : EIATTR_CUDA_API_VERSION
	.align		4
        /*0000*/ 	.byte	0x04, 0x37
        /*0002*/ 	.short	(.L_11 - .L_10)
.L_10:
        /*0004*/ 	.word	0x0000007c


	//----- nvinfo : EIATTR_KPARAM_INFO
	.align		4
.L_11:
        /*0008*/ 	.byte	0x04, 0x17
        /*000a*/ 	.short	(.L_13 - .L_12)
.L_12:
        /*000c*/ 	.word	0x00000000
        /*0010*/ 	.short	0x0008
        /*0012*/ 	.short	0x003c
        /*0014*/ 	.byte	0x00, 0xf0, 0x11, 0x00


	//----- nvinfo : EIATTR_KPARAM_INFO
	.align		4
.L_13:
        /*0018*/ 	.byte	0x04, 0x17
        /*001a*/ 	.short	(.L_15 - .L_14)
.L_14:
        /*001c*/ 	.word	0x00000000
        /*0020*/ 	.short	0x0007
        /*0022*/ 	.short	0x0038
        /*0024*/ 	.byte	0x00, 0xf0, 0x11, 0x00


	//----- nvinfo : EIATTR_KPARAM_INFO
	.align		4
.L_15:
        /*0028*/ 	.byte	0x04, 0x17
        /*002a*/ 	.short	(.L_17 - .L_16)
.L_16:
        /*002c*/ 	.word	0x00000000
        /*0030*/ 	.short	0x0006
        /*0032*/ 	.short	0x0030
        /*0034*/ 	.byte	0x00, 0xf4, 0x21, 0x00


	//----- nvinfo : EIATTR_KPARAM_INFO
	.align		4
.L_17:
        /*0038*/ 	.byte	0x04, 0x17
        /*003a*/ 	.short	(.L_19 - .L_18)
.L_18:
        /*003c*/ 	.word	0x00000000
        /*0040*/ 	.short	0x0005
        /*0042*/ 	.short	0x0028
        /*0044*/ 	.byte	0x00, 0xf4, 0x21, 0x00


	//----- nvinfo : EIATTR_KPARAM_INFO
	.align		4
.L_19:
        /*0048*/ 	.byte	0x04, 0x17
        /*004a*/ 	.short	(.L_21 - .L_20)
.L_20:
        /*004c*/ 	.word	0x00000000
        /*0050*/ 	.short	0x0004
        /*0052*/ 	.short	0x0020
        /*0054*/ 	.byte	0x00, 0xf4, 0x21, 0x00


	//----- nvinfo : EIATTR_KPARAM_INFO
	.align		4
.L_21:
        /*0058*/ 	.byte	0x04, 0x17
        /*005a*/ 	.short	(.L_23 - .L_22)
.L_22:
        /*005c*/ 	.word	0x00000000
        /*0060*/ 	.short	0x0003
        /*0062*/ 	.short	0x0018
        /*0064*/ 	.byte	0x00, 0xf4, 0x21, 0x00


	//----- nvinfo : EIATTR_KPARAM_INFO
	.align		4
.L_23:
        /*0068*/ 	.byte	0x04, 0x17
        /*006a*/ 	.short	(.L_25 - .L_24)
.L_24:
        /*006c*/ 	.word	0x00000000
        /*0070*/ 	.short	0x0002
        /*0072*/ 	.short	0x0010
        /*0074*/ 	.byte	0x00, 0xf4, 0x21, 0x00


	//----- nvinfo : EIATTR_KPARAM_INFO
	.align		4
.L_25:
        /*0078*/ 	.byte	0x04, 0x17
        /*007a*/ 	.short	(.L_27 - .L_26)
.L_26:
        /*007c*/ 	.word	0x00000000
        /*0080*/ 	.short	0x0001
        /*0082*/ 	.short	0x0008
        /*0084*/ 	.byte	0x00, 0xf4, 0x21, 0x00


	//----- nvinfo : EIATTR_KPARAM_INFO
	.align		4
.L_27:
        /*0088*/ 	.byte	0x04, 0x17
        /*008a*/ 	.short	(.L_29 - .L_28)
.L_28:
        /*008c*/ 	.word	0x00000000
        /*0090*/ 	.short	0x0000
        /*0092*/ 	.short	0x0000
        /*0094*/ 	.byte	0x00, 0xf4, 0x21, 0x00


	//----- nvinfo : EIATTR_SPARSE_MMA_MASK
	.align		4
.L_29:
        /*0098*/ 	.byte	0x03, 0x50
        /*009a*/ 	.short	0x0000


	//----- nvinfo : EIATTR_MAXREG_COUNT
	.align		4
        /*009c*/ 	.byte	0x03, 0x1b
        /*009e*/ 	.short	0x00ff


	//----- nvinfo : EIATTR_EXIT_INSTR_OFFSETS
	.align		4
        /*00a0*/ 	.byte	0x04, 0x1c
        /*00a2*/ 	.short	(.L_31 - .L_30)


	//   ....[0]....
.L_30:
        /*00a4*/ 	.word	0x00000a50


	//   ....[1]....
        /*00a8*/ 	.word	0x00000aa0


	//----- nvinfo : EIATTR_REQNTID
	.align		4
.L_31:
        /*00ac*/ 	.byte	0x04, 0x10
        /*00ae*/ 	.short	(.L_33 - .L_32)
.L_32:
        /*00b0*/ 	.word	0x00000080
        /*00b4*/ 	.word	0x00000001
        /*00b8*/ 	.word	0x00000001


	//----- nvinfo : EIATTR_CBANK_PARAM_SIZE
	.align		4
.L_33:
        /*00bc*/ 	.byte	0x03, 0x19
        /*00be*/ 	.short	0x0040


	//----- nvinfo : EIATTR_PARAM_CBANK
	.align		4
        /*00c0*/ 	.byte	0x04, 0x0a
        /*00c2*/ 	.short	(.L_35 - .L_34)
	.align		4
.L_34:
        /*00c4*/ 	.word	index@(.nv.constant0.triton_poi_fused__native_batch_norm_legit_no_training__prelu_kernel_10)
        /*00c8*/ 	.short	0x0210
        /*00ca*/ 	.short	0x0040


	//----- nvinfo : EIATTR_SW_WAR
	.align		4
.L_35:
        /*00cc*/ 	.byte	0x04, 0x36
        /*00ce*/ 	.short	(.L_37 - .L_36)
.L_36:
        /*00d0*/ 	.word	0x00000008
.L_37:


//--------------------- .nv.callgraph             --------------------------
	.section	.nv.callgraph,"",@"SHT_CUDA_CALLGRAPH"
	.align	4
	.sectionentsize	8
	.align		4
        /*0000*/ 	.word	0x00000000
	.align		4
        /*0004*/ 	.word	0xffffffff
	.align		4
        /*0008*/ 	.word	0x00000000
	.align		4
        /*000c*/ 	.word	0xfffffffe
	.align		4
        /*0010*/ 	.word	0x00000000
	.align		4
        /*0014*/ 	.word	0xfffffffd
	.align		4
        /*0018*/ 	.word	0x00000000
	.align		4
        /*001c*/ 	.word	0xfffffffc


//--------------------- .nv.constant4             --------------------------
	.section	.nv.constant4,"a",@progbits
	.align	8
	.align		8
.nv.constant4:
        /*0000*/ 	.dword	_$_str
	.align		8
        /*0008*/ 	.dword	_$_str_$_2


//--------------------- .text.triton_poi_fused__native_batch_norm_legit_no_training__prelu_kernel_10 --------------------------
	.section	.text.triton_poi_fused__native_batch_norm_legit_no_training__prelu_kernel_10,"ax",@progbits
	.sectionflags	@"SHF_BARRIERS=1"
	.align	128
        .global         triton_poi_fused__native_batch_norm_legit_no_training__prelu_kernel_10
        .type           triton_poi_fused__native_batch_norm_legit_no_training__prelu_kernel_10,@function
        .size           triton_poi_fused__native_batch_norm_legit_no_training__prelu_kernel_10,(.L_x_1 - triton_poi_fused__native_batch_norm_legit_no_training__prelu_kernel_10)
        .other          triton_poi_fused__native_batch_norm_legit_no_training__prelu_kernel_10,@"STO_CUDA_ENTRY STV_DEFAULT"
triton_poi_fused__native_batch_norm_legit_no_training__prelu_kernel_10:
.text.triton_poi_fused__native_batch_norm_legit_no_training__prelu_kernel_10:
[----:B------:R-:W0:Y:S01]  /*0000*/  LDC R1, c[0x0][0x28] ;  /* 0x00000a00ff017b82 */ /* 0x000e220000000800 */
[----:B------:R-:W1:Y:S07]  /*0010*/  S2R R2, SR_CTAID.X ;  /* 0x0000000000027919 */ /* 0x000e6e0000002500 */
[----:B------:R-:W2:Y:S01]  /*0020*/  LDC.64 R16, c[0x0][0x220] ;  /* 0x00008800ff107b82 */ /* 0x000ea20000000a00 */
[----:B------:R-:W-:Y:S01]  /*0030*/  CS2R R8, SRZ ;  /* 0x0000000000087805 */ /* 0x000fe2000001ff00 */
[----:B------:R-:W-:Y:S01]  /*0040*/  ULDC.64 UR6, c[0x0][0x208] ;  /* 0x0000820000067ab9 */ /* 0x000fe20000000a00 */
[----:B------:R-:W3:Y:S01]  /*0050*/  S2R R5, SR_TID.X ;  /* 0x0000000000057919 */ /* 0x000ee20000002100 */
[----:B------:R-:W4:Y:S04]  /*0060*/  S2R R4, SR_CTAID.Y ;  /* 0x0000000000047919 */ /* 0x000f280000002600 */
[----:B------:R-:W5:Y:S01]  /*0070*/  LDC.64 R18, c[0x0][0x210] ;  /* 0x00008400ff127b82 */ /* 0x000f620000000a00 */
[----:B-1----:R-:W-:-:S04]  /*0080*/  SHF.L.U32 R2, R2, 0x6, RZ ;  /* 0x0000000602027819 */ /* 0x002fc800000006ff */
[----:B---3--:R-:W-:Y:S02]  /*0090*/  LOP3.LUT R25, R2, 0x3f, R5, 0xf8, !PT ;  /* 0x0000003f02197812 */ /* 0x008fe400078ef805 */
[----:B------:R-:W-:Y:S02]  /*00a0*/  SHF.R.U32.HI R11, RZ, 0x6, R5 ;  /* 0x00000006ff0b7819 */ /* 0x000fe40000011605 */
[C---:B------:R-:W-:Y:S01]  /*00b0*/  ISETP.GE.AND P0, PT, R25.reuse, 0x23, PT ;  /* 0x000000231900780c */ /* 0x040fe20003f06270 */
[----:B--2---:R-:W-:Y:S01]  /*00c0*/  IMAD.WIDE R16, R25, 0x4, R16 ;  /* 0x0000000419107825 */ /* 0x004fe200078e0210 */
[----:B----4-:R-:W-:Y:S02]  /*00d0*/  SHF.L.U32 R6, R4, 0x4, RZ ;  /* 0x0000000404067819 */ /* 0x010fe400000006ff */
[----:B------:R-:W-:-:S09]  /*00e0*/  SGXT.U32 R11, R11, 0x1 ;  /* 0x000000010b0b781a */ /* 0x000fd20000000000 */
[----:B------:R1:W2:Y:S01]  /*00f0*/  @!P0 LDG.E.EL R8, desc[UR6][R16.64] ;  /* 0x0000000610088981 */ /* 0x0002a2000c2e1900 */
[----:B------:R-:W-:Y:S02]  /*0100*/  LOP3.LUT R0, R6, R11, RZ, 0xfc, !PT ;  /* 0x0000000b06007212 */ /* 0x000fe400078efcff */
[----:B------:R-:W-:Y:S02]  /*0110*/  CS2R R22, SRZ ;  /* 0x0000000000167805 */ /* 0x000fe4000001ff00 */
[----:B------:R-:W-:Y:S01]  /*0120*/  LOP3.LUT R10, R6, 0x2, R11, 0xfe, !PT ;  /* 0x00000002060a7812 */ /* 0x000fe200078efe0b */
[----:B------:R-:W-:Y:S01]  /*0130*/  IMAD R13, R0, 0x23, R25 ;  /* 0x00000023000d7824 */ /* 0x000fe200078e0219 */
[----:B------:R-:W-:Y:S01]  /*0140*/  LOP3.LUT R20, R6, 0x4, R11, 0xfe, !PT ;  /* 0x0000000406147812 */ /* 0x000fe200078efe0b */
[----:B------:R-:W-:Y:S01]  /*0150*/  HFMA2.MMA R0, -RZ, RZ, 0, 0 ;  /* 0x00000000ff007435 */ /* 0x000fe200000001ff */
[----:B------:R-:W-:Y:S01]  /*0160*/  LOP3.LUT R28, R6, 0xc, R11, 0xfe, !PT ;  /* 0x0000000c061c7812 */ /* 0x000fe200078efe0b */
[----:B-1----:R-:W1:Y:S01]  /*0170*/  LDC.64 R16, c[0x0][0x218] ;  /* 0x00008600ff107b82 */ /* 0x002e620000000a00 */
[----:B-----5:R-:W-:-:S04]  /*0180*/  IMAD.WIDE R12, R13, 0x4, R18 ;  /* 0x000000040d0c7825 */ /* 0x020fc800078e0212 */
[--C-:B------:R-:W-:Y:S01]  /*0190*/  IMAD R15, R10, 0x23, R25.reuse ;  /* 0x000000230a0f7824 */ /* 0x100fe200078e0219 */
[----:B------:R3:W4:Y:S01]  /*01a0*/  @!P0 LDG.E.EL R23, desc[UR6][R12.64] ;  /* 0x000000060c178981 */ /* 0x000722000c2e1900 */
[----:B------:R-:W-:Y:S01]  /*01b0*/  IMAD R21, R28, 0x23, R25 ;  /* 0x000000231c157824 */ /* 0x000fe200078e0219 */
[----:B------:R-:W-:Y:S01]  /*01c0*/  MOV R10, RZ ;  /* 0x000000ff000a7202 */ /* 0x000fe20000000f00 */
[----:B------:R-:W-:Y:S01]  /*01d0*/  IMAD.WIDE R14, R15, 0x4, R18 ;  /* 0x000000040f0e7825 */ /* 0x000fe200078e0212 */
[----:B------:R-:W-:-:S04]  /*01e0*/  LOP3.LUT R24, R6, 0x6, R11, 0xfe, !PT ;  /* 0x0000000606187812 */ /* 0x000fc800078efe0b */
[----:B------:R5:W4:Y:S01]  /*01f0*/  @!P0 LDG.E.EL R0, desc[UR6][R14.64] ;  /* 0x000000060e008981 */ /* 0x000b22000c2e1900 */
[----:B---3--:R-:W-:Y:S02]  /*0200*/  IMAD R13, R20, 0x23, R25 ;  /* 0x00000023140d7824 */ /* 0x008fe400078e0219 */
[----:B------:R-:W-:-:S04]  /*0210*/  IMAD.WIDE R20, R21, 0x4, R18 ;  /* 0x0000000415147825 */ /* 0x000fc800078e0212 */
[----:B------:R-:W-:Y:S01]  /*0220*/  IMAD.WIDE R12, R13, 0x4, R18 ;  /* 0x000000040d0c7825 */ /* 0x000fe200078e0212 */
[----:B------:R3:W4:Y:S01]  /*0230*/  @!P0 LDG.E.EL R9, desc[UR6][R20.64] ;  /* 0x0000000614098981 */ /* 0x000722000c2e1900 */
[----:B-----5:R-:W5:Y:S03]  /*0240*/  LDC.64 R14, c[0x0][0x230] ;  /* 0x00008c00ff0e7b82 */ /* 0x020f660000000a00 */
[----:B------:R3:W4:Y:S01]  /*0250*/  @!P0 LDG.E.EL R10, desc[UR6][R12.64] ;  /* 0x000000060c0a8981 */ /* 0x000722000c2e1900 */
[----:B------:R-:W-:Y:S01]  /*0260*/  IMAD R29, R24, 0x23, R25 ;  /* 0x00000023181d7824 */ /* 0x000fe200078e0219 */
[----:B------:R-:W-:Y:S02]  /*0270*/  MOV R24, RZ ;  /* 0x000000ff00187202 */ /* 0x000fe40000000f00 */
[----:B---3--:R-:W-:Y:S01]  /*0280*/  LOP3.LUT R20, R6, 0xe, R11, 0xfe, !PT ;  /* 0x0000000e06147812 */ /* 0x008fe200078efe0b */
[----:B0-----:R-:W0:Y:S01]  /*0290*/  LDC.64 R12, c[0x0][0x228] ;  /* 0x00008a00ff0c7b82 */ /* 0x001e220000000a00 */
[----:B-1----:R-:W-:Y:S01]  /*02a0*/  IMAD.WIDE R16, R25, 0x4, R16 ;  /* 0x0000000419107825 */ /* 0x002fe200078e0210 */
[----:B------:R-:W-:Y:S01]  /*02b0*/  HFMA2.MMA R3, -RZ, RZ, 0, 0 ;  /* 0x00000000ff037435 */ /* 0x000fe200000001ff */
[----:B------:R-:W-:-:S02]  /*02c0*/  LOP3.LUT R26, R6, 0xa, R11, 0xfe, !PT ;  /* 0x0000000a061a7812 */ /* 0x000fc400078efe0b */
[----:B------:R-:W-:Y:S01]  /*02d0*/  IMAD R21, R20, 0x23, R25 ;  /* 0x0000002314157824 */ /* 0x000fe200078e0219 */
[----:B------:R1:W4:Y:S01]  /*02e0*/  @!P0 LDG.E.EL R24, desc[UR6][R16.64] ;  /* 0x0000000610188981 */ /* 0x000322000c2e1900 */
[----:B------:R-:W-:Y:S01]  /*02f0*/  IMAD.WIDE R28, R29, 0x4, R18 ;  /* 0x000000041d1c7825 */ /* 0x000fe200078e0212 */
[----:B------:R-:W-:-:S03]  /*0300*/  LOP3.LUT R7, R6, 0x8, R11, 0xfe, !PT ;  /* 0x0000000806077812 */ /* 0x000fc600078efe0b */
[----:B------:R-:W-:Y:S01]  /*0310*/  IMAD R27, R26, 0x23, R25 ;  /* 0x000000231a1b7824 */ /* 0x000fe200078e0219 */
[----:B------:R3:W4:Y:S01]  /*0320*/  @!P0 LDG.E.EL R3, desc[UR6][R28.64] ;  /* 0x000000061c038981 */ /* 0x000722000c2e1900 */
[--C-:B-1----:R-:W-:Y:S02]  /*0330*/  IMAD.WIDE R16, R21, 0x4, R18.reuse ;  /* 0x0000000415107825 */ /* 0x102fe400078e0212 */
[----:B------:R-:W1:Y:S02]  /*0340*/  LDC.64 R20, c[0x0][0x238] ;  /* 0x00008e00ff147b82 */ /* 0x000e640000000a00 */
[----:B------:R-:W-:-:S04]  /*0350*/  IMAD.WIDE R26, R27, 0x4, R18 ;  /* 0x000000041b1a7825 */ /* 0x000fc800078e0212 */
[----:B---3--:R-:W-:Y:S01]  /*0360*/  IMAD R29, R7, 0x23, R25 ;  /* 0x00000023071d7824 */ /* 0x008fe200078e0219 */
[----:B------:R3:W4:Y:S01]  /*0370*/  @!P0 LDG.E.EL R22, desc[UR6][R26.64] ;  /* 0x000000061a168981 */ /* 0x000722000c2e1900 */
[----:B------:R-:W-:Y:S02]  /*0380*/  HFMA2.MMA R7, -RZ, RZ, 0, 0 ;  /* 0x00000000ff077435 */ /* 0x000fe400000001ff */
[----:B------:R-:W-:Y:S01]  /*0390*/  IMAD.WIDE R18, R29, 0x4, R18 ;  /* 0x000000041d127825 */ /* 0x000fe200078e0212 */
[----:B------:R-:W-:-:S03]  /*03a0*/  MOV R29, RZ ;  /* 0x000000ff001d7202 */ /* 0x000fc60000000f00 */
[----:B0-----:R-:W-:Y:S01]  /*03b0*/  IMAD.WIDE R12, R25, 0x4, R12 ;  /* 0x00000004190c7825 */ /* 0x001fe200078e020c */
[----:B---3--:R-:W-:-:S03]  /*03c0*/  CS2R R26, SRZ ;  /* 0x00000000001a7805 */ /* 0x008fc6000001ff00 */
[C---:B-----5:R-:W-:Y:S01]  /*03d0*/  IMAD.WIDE R14, R25.reuse, 0x4, R14 ;  /* 0x00000004190e7825 */ /* 0x060fe200078e020e */
[----:B------:R-:W3:Y:S04]  /*03e0*/  @!P0 LDG.E.EL R7, desc[UR6][R16.64] ;  /* 0x0000000610078981 */ /* 0x000ee8000c2e1900 */
[----:B------:R0:W5:Y:S04]  /*03f0*/  @!P0 LDG.E.EL R26, desc[UR6][R12.64] ;  /* 0x000000060c1a8981 */ /* 0x000168000c2e1900 */
[----:B------:R0:W5:Y:S01]  /*0400*/  @!P0 LDG.E.EL R29, desc[UR6][R14.64] ;  /* 0x000000060e1d8981 */ /* 0x000162000c2e1900 */
[----:B-1----:R-:W-:-:S03]  /*0410*/  IMAD.WIDE R20, R25, 0x4, R20 ;  /* 0x0000000419147825 */ /* 0x002fc600078e0214 */
[----:B------:R-:W5:Y:S01]  /*0420*/  @!P0 LDG.E.EL R27, desc[UR6][R18.64] ;  /* 0x00000006121b8981 */ /* 0x000f62000c2e1900 */
[----:B------:R-:W-:-:S10]  /*0430*/  HFMA2.MMA R25, -RZ, RZ, 0, 0 ;  /* 0x00000000ff197435 */ /* 0x000fd400000001ff */
[----:B------:R1:W5:Y:S01]  /*0440*/  @!P0 LDG.E.EL R25, desc[UR6][R20.64] ;  /* 0x0000000614198981 */ /* 0x000362000c2e1900 */
[----:B0-----:R-:W-:Y:S01]  /*0450*/  IMAD.MOV.U32 R13, RZ, RZ, 0x3e800000 ;  /* 0x3e800000ff0d7424 */ /* 0x001fe200078e00ff */
[----:B------:R-:W0:Y:S01]  /*0460*/  S2UR UR5, SR_CgaCtaId ;  /* 0x00000000000579c3 */ /* 0x000e220000008800 */
[----:B------:R-:W-:Y:S02]  /*0470*/  UMOV UR4, 0x400 ;  /* 0x0000040000047882 */ /* 0x000fe40000000000 */
[----:B0-----:R-:W-:Y:S01]  /*0480*/  UPRMT UR4, UR5, 0x654, UR4 ;  /* 0x0000065405047896 */ /* 0x001fe20008000004 */
[----:B------:R-:W-:-:S04]  /*0490*/  SHF.R.S32.HI R4, RZ, 0x1b, R4 ;  /* 0x0000001bff047819 */ /* 0x000fc80000011404 */
[----:B------:R-:W-:Y:S01]  /*04a0*/  SGXT R4, R4, 0x1 ;  /* 0x000000010404781a */ /* 0x000fe20000000200 */
[----:B--2---:R-:W-:-:S04]  /*04b0*/  FADD R16, R8, 9.9999997473787516356e-06 ;  /* 0x3727c5ac08107421 */ /* 0x004fc80000000000 */
[----:B------:R-:W0:Y:S02]  /*04c0*/  MUFU.SQRT R17, R16 ;  /* 0x0000001000117308 */ /* 0x000e240000002000 */
[C---:B0-----:R-:W-:Y:S02]  /*04d0*/  FSETP.GT.AND P0, PT, R17.reuse, 8.50705917302346158658e+37, PT ;  /* 0x7e8000001100780b */ /* 0x041fe40003f04000 */
[----:B------:R-:W-:-:S11]  /*04e0*/  FSETP.GEU.AND P1, PT, R17, 1.175494350822287508e-38, PT ;  /* 0x008000001100780b */ /* 0x000fd60003f2e000 */
[----:B------:R-:W-:-:S04]  /*04f0*/  @P0 FMUL R17, R17, 0.25 ;  /* 0x3e80000011110820 */ /* 0x000fc80000400000 */
[----:B------:R-:W-:-:S04]  /*0500*/  @!P1 FMUL R17, R17, 16777216 ;  /* 0x4b80000011119820 */ /* 0x000fc80000400000 */
[----:B------:R-:W0:Y:S01]  /*0510*/  MUFU.RCP R8, R17 ;  /* 0x0000001100087308 */ /* 0x000e220000001000 */
[----:B------:R-:W-:-:S05]  /*0520*/  FSEL R13, R13, 1, P0 ;  /* 0x3f8000000d0d7808 */ /* 0x000fca0000000000 */
[----:B------:R-:W-:Y:S01]  /*0530*/  @!P1 FMUL R13, R13, 16777216 ;  /* 0x4b8000000d0d9820 */ /* 0x000fe20000400000 */
[----:B----4-:R-:W-:-:S03]  /*0540*/  FADD R9, -R24, R9 ;  /* 0x0000000918097221 */ /* 0x010fc60000000100 */
[----:B0-----:R-:W-:-:S04]  /*0550*/  FMUL R8, R8, R13 ;  /* 0x0000000d08087220 */ /* 0x001fc80000400000 */
[----:B------:R-:W-:Y:S01]  /*0560*/  FMUL R12, R8, R9 ;  /* 0x00000009080c7220 */ /* 0x000fe20000400000 */
[C---:B------:R-:W-:Y:S01]  /*0570*/  FADD R13, -R24.reuse, R0 ;  /* 0x00000000180d7221 */ /* 0x040fe20000000100 */
[C---:B------:R-:W-:Y:S01]  /*0580*/  FADD R15, -R24.reuse, R10 ;  /* 0x0000000a180f7221 */ /* 0x040fe20000000100 */
[C---:B------:R-:W-:Y:S01]  /*0590*/  FADD R3, -R24.reuse, R3 ;  /* 0x0000000318037221 */ /* 0x040fe20000000100 */
[----:B------:R-:W-:Y:S01]  /*05a0*/  FADD R23, -R24, R23 ;  /* 0x0000001718177221 */ /* 0x000fe20000000100 */
[C---:B-1----:R-:W-:Y:S01]  /*05b0*/  FMUL R20, R8.reuse, R13 ;  /* 0x0000000d08147220 */ /* 0x042fe20000400000 */
[C---:B------:R-:W-:Y:S01]  /*05c0*/  FMUL R18, R8.reuse, R15 ;  /* 0x0000000f08127220 */ /* 0x040fe20000400000 */
[----:B------:R-:W-:Y:S01]  /*05d0*/  FMUL R16, R8, R3 ;  /* 0x0000000308107220 */ /* 0x000fe20000400000 */
[----:B------:R-:W-:Y:S01]  /*05e0*/  SHF.L.U32 R3, R5, 0x4, RZ ;  /* 0x0000000405037819 */ /* 0x000fe200000006ff */
[C---:B---3--:R-:W-:Y:S01]  /*05f0*/  FADD R19, -R24.reuse, R7 ;  /* 0x0000000718137221 */ /* 0x048fe20000000100 */
[----:B------:R-:W-:Y:S01]  /*0600*/  FADD R7, -R24, R22 ;  /* 0x0000001618077221 */ /* 0x000fe20000000100 */
[----:B-----5:R-:W-:Y:S01]  /*0610*/  FFMA R12, R12, R26, R29 ;  /* 0x0000001a0c0c7223 */ /* 0x020fe2000000001d */
[----:B------:R-:W-:-:S04]  /*0620*/  FADD R27, -R24, R27 ;  /* 0x0000001b181b7221 */ /* 0x000fc80000000100 */
[----:B------:R-:W-:Y:S01]  /*0630*/  FSETP.GT.AND P6, PT, R12, RZ, PT ;  /* 0x000000ff0c00720b */ /* 0x000fe20003fc4000 */
[C---:B------:R-:W-:Y:S01]  /*0640*/  FMUL R0, R8.reuse, R19 ;  /* 0x0000001308007220 */ /* 0x040fe20000400000 */
[C---:B------:R-:W-:Y:S01]  /*0650*/  FMUL R10, R8.reuse, R7 ;  /* 0x00000007080a7220 */ /* 0x040fe20000400000 */
[C---:B------:R-:W-:Y:S01]  /*0660*/  FMUL R14, R8.reuse, R27 ;  /* 0x0000001b080e7220 */ /* 0x040fe20000400000 */
[----:B------:R-:W-:Y:S01]  /*0670*/  FMUL R8, R8, R23 ;  /* 0x0000001708087220 */ /* 0x000fe20000400000 */
[-CC-:B------:R-:W-:Y:S01]  /*0680*/  FFMA R20, R20, R26.reuse, R29.reuse ;  /* 0x0000001a14147223 */ /* 0x180fe2000000001d */
[-CC-:B------:R-:W-:Y:S01]  /*0690*/  FFMA R18, R18, R26.reuse, R29.reuse ;  /* 0x0000001a12127223 */ /* 0x180fe2000000001d */
[-CC-:B------:R-:W-:Y:S01]  /*06a0*/  FFMA R16, R16, R26.reuse, R29.reuse ;  /* 0x0000001a10107223 */ /* 0x180fe2000000001d */
[-CC-:B------:R-:W-:Y:S01]  /*06b0*/  FFMA R8, R8, R26.reuse, R29.reuse ;  /* 0x0000001a08087223 */ /* 0x180fe2000000001d */
[-CC-:B------:R-:W-:Y:S01]  /*06c0*/  FFMA R22, R10, R26.reuse, R29.reuse ;  /* 0x0000001a0a167223 */ /* 0x180fe2000000001d */
[-CC-:B------:R-:W-:Y:S01]  /*06d0*/  FFMA R14, R14, R26.reuse, R29.reuse ;  /* 0x0000001a0e0e7223 */ /* 0x180fe2000000001d */
[----:B------:R-:W-:Y:S01]  /*06e0*/  FFMA R26, R0, R26, R29 ;  /* 0x0000001a001a7223 */ /* 0x000fe2000000001d */
[----:B------:R-:W-:Y:S01]  /*06f0*/  FSETP.GT.AND P2, PT, R16, RZ, PT ;  /* 0x000000ff1000720b */ /* 0x000fe20003f44000 */
[----:B------:R-:W-:Y:S01]  /*0700*/  @!P6 FMUL R12, R12, R25 ;  /* 0x000000190c0ce220 */ /* 0x000fe20000400000 */
[----:B------:R-:W-:-:S02]  /*0710*/  FSETP.GT.AND P0, PT, R22, RZ, PT ;  /* 0x000000ff1600720b */ /* 0x000fc40003f04000 */
[----:B------:R-:W-:Y:S02]  /*0720*/  FSETP.GT.AND P1, PT, R14, RZ, PT ;  /* 0x000000ff0e00720b */ /* 0x000fe40003f24000 */
[----:B------:R-:W-:Y:S02]  /*0730*/  FSETP.GT.AND P3, PT, R18, RZ, PT ;  /* 0x000000ff1200720b */ /* 0x000fe40003f64000 */
[----:B------:R-:W-:Y:S02]  /*0740*/  FSETP.GT.AND P4, PT, R20, RZ, PT ;  /* 0x000000ff1400720b */ /* 0x000fe40003f84000 */
[----:B------:R-:W-:Y:S02]  /*0750*/  FSETP.GT.AND P5, PT, R8, RZ, PT ;  /* 0x000000ff0800720b */ /* 0x000fe40003fa4000 */
[----:B------:R-:W-:Y:S02]  /*0760*/  FSETP.GT.AND P6, PT, R26, RZ, PT ;  /* 0x000000ff1a00720b */ /* 0x000fe40003fc4000 */
[----:B------:R-:W-:-:S04]  /*0770*/  LOP3.LUT R0, R3, 0x3f0, RZ, 0xc0, !PT ;  /* 0x000003f003007812 */ /* 0x000fc800078ec0ff */
[----:B------:R-:W-:Y:S02]  /*0780*/  LOP3.LUT R11, R0, R11, RZ, 0xfc, !PT ;  /* 0x0000000b000b7212 */ /* 0x000fe400078efcff */
[----:B------:R-:W-:Y:S01]  /*0790*/  IADD3 R0, R0, UR4, RZ ;  /* 0x0000000400007c10 */ /* 0x000fe2000fffe0ff */
[-C--:B------:R-:W-:Y:S01]  /*07a0*/  @!P0 FMUL R22, R22, R25.reuse ;  /* 0x0000001916168220 */ /* 0x080fe20000400000 */
[-C--:B------:R-:W-:Y:S01]  /*07b0*/  @!P1 FMUL R14, R14, R25.reuse ;  /* 0x000000190e0e9220 */ /* 0x080fe20000400000 */
[-C--:B------:R-:W-:Y:S01]  /*07c0*/  @!P2 FMUL R16, R16, R25.reuse ;  /* 0x000000191010a220 */ /* 0x080fe20000400000 */
[----:B------:R-:W-:Y:S01]  /*07d0*/  LEA R13, R11, R0, 0x2 ;  /* 0x000000000b0d7211 */ /* 0x000fe200078e10ff */
[-C--:B------:R-:W-:Y:S01]  /*07e0*/  @!P3 FMUL R18, R18, R25.reuse ;  /* 0x000000191212b220 */ /* 0x080fe20000400000 */
[-C--:B------:R-:W-:Y:S01]  /*07f0*/  @!P5 FMUL R8, R8, R25.reuse ;  /* 0x000000190808d220 */ /* 0x080fe20000400000 */
[-C--:B------:R-:W-:Y:S01]  /*0800*/  @!P4 FMUL R20, R20, R25.reuse ;  /* 0x000000191414c220 */ /* 0x080fe20000400000 */
[----:B------:R-:W-:Y:S01]  /*0810*/  @!P6 FMUL R26, R26, R25 ;  /* 0x000000191a1ae220 */ /* 0x000fe20000400000 */
[----:B------:R-:W-:Y:S04]  /*0820*/  STS [R13+0x18], R16 ;  /* 0x000018100d007388 */ /* 0x000fe80000000800 */
[----:B------:R-:W-:Y:S04]  /*0830*/  STS [R13], R8 ;  /* 0x000000080d007388 */ /* 0x000fe80000000800 */
[----:B------:R-:W-:Y:S04]  /*0840*/  STS [R13+0x8], R20 ;  /* 0x000008140d007388 */ /* 0x000fe80000000800 */
[----:B------:R-:W-:Y:S04]  /*0850*/  STS [R13+0x10], R18 ;  /* 0x000010120d007388 */ /* 0x000fe80000000800 */
[----:B------:R0:W-:Y:S04]  /*0860*/  STS [R13+0x20], R14 ;  /* 0x0000200e0d007388 */ /* 0x0001e80000000800 */
[----:B------:R-:W-:Y:S04]  /*0870*/  STS [R13+0x28], R22 ;  /* 0x000028160d007388 */ /* 0x000fe80000000800 */
[----:B------:R1:W-:Y:S04]  /*0880*/  STS [R13+0x30], R12 ;  /* 0x0000300c0d007388 */ /* 0x0003e80000000800 */
[----:B------:R-:W-:Y:S01]  /*0890*/  STS [R13+0x38], R26 ;  /* 0x0000381a0d007388 */ /* 0x000fe20000000800 */
[----:B------:R-:W-:-:S02]  /*08a0*/  LOP3.LUT R0, R5, 0x7c, RZ, 0xc0, !PT ;  /* 0x0000007c05007812 */ /* 0x000fc400078ec0ff */
[----:B------:R-:W-:Y:S02]  /*08b0*/  SHF.L.U32 R3, R5, 0x2, RZ ;  /* 0x0000000205037819 */ /* 0x000fe400000006ff */
[----:B------:R-:W-:Y:S02]  /*08c0*/  LEA R7, R0, UR4, 0x2 ;  /* 0x0000000400077c11 */ /* 0x000fe4000f8e10ff */
[----:B------:R-:W-:-:S05]  /*08d0*/  LOP3.LUT R0, R3, 0x1fc, RZ, 0xc0, !PT ;  /* 0x000001fc03007812 */ /* 0x000fca00078ec0ff */
[----:B------:R-:W-:Y:S01]  /*08e0*/  IMAD R9, R0, 0x4, R7 ;  /* 0x0000000400097824 */ /* 0x000fe200078e0207 */
[----:B------:R-:W-:Y:S01]  /*08f0*/  BAR.SYNC.DEFER_BLOCKING 0x0 ;  /* 0x0000000000007b1d */ /* 0x000fe20000010000 */
[----:B------:R-:W-:Y:S02]  /*0900*/  LOP3.LUT R3, R6, 0xc, R3, 0xf8, !PT ;  /* 0x0000000c06037812 */ /* 0x000fe400078ef803 */
[----:B------:R-:W-:Y:S02]  /*0910*/  SHF.R.U32.HI R5, RZ, 0x2, R5 ;  /* 0x00000002ff057819 */ /* 0x000fe40000011605 */
[----:B------:R-:W-:-:S03]  /*0920*/  LEA.HI R4, R4, R3, RZ, 0xa ;  /* 0x0000000304047211 */ /* 0x000fc600078f50ff */
[----:B------:R-:W2:Y:S01]  /*0930*/  LDC.64 R6, c[0x0][0x240] ;  /* 0x00009000ff067b82 */ /* 0x000ea20000000a00 */
[----:B------:R-:W-:Y:S02]  /*0940*/  SGXT.U32 R5, R5, 0x5 ;  /* 0x000000050505781a */ /* 0x000fe40000000000 */
[----:B0-----:R-:W-:Y:S01]  /*0950*/  LOP3.LUT R14, R4, 0xfffffc00, RZ, 0xc0, !PT ;  /* 0xfffffc00040e7812 */ /* 0x001fe200078ec0ff */
[----:B------:R-:W0:Y:S03]  /*0960*/  LDS.128 R8, [R9] ;  /* 0x0000000009087984 */ /* 0x000e260000000c00 */
[----:B------:R-:W-:Y:S02]  /*0970*/  IADD3 R3, R3, -R14, RZ ;  /* 0x8000000e03037210 */ /* 0x000fe40007ffe0ff */
[----:B------:R-:W-:Y:S02]  /*0980*/  SHF.R.S32.HI R4, RZ, 0xa, R4 ;  /* 0x0000000aff047819 */ /* 0x000fe40000011404 */
[----:B------:R-:W-:-:S03]  /*0990*/  LOP3.LUT R5, R5, R2, RZ, 0xfc, !PT ;  /* 0x0000000205057212 */ /* 0x000fc600078efcff */
[----:B-1----:R-:W-:Y:S01]  /*09a0*/  IMAD R12, R4, 0x8c00, R3 ;  /* 0x00008c00040c7824 */ /* 0x002fe200078e0203 */
[C---:B------:R-:W-:Y:S02]  /*09b0*/  LOP3.LUT R4, R5.reuse, 0x20, RZ, 0xfc, !PT ;  /* 0x0000002005047812 */ /* 0x040fe400078efcff */
[----:B------:R-:W-:Y:S02]  /*09c0*/  LOP3.LUT R2, R0, 0x200, RZ, 0xfc, !PT ;  /* 0x0000020000027812 */ /* 0x000fe400078efcff */
[C---:B------:R-:W-:Y:S02]  /*09d0*/  ISETP.GE.AND P0, PT, R5.reuse, 0x23, PT ;  /* 0x000000230500780c */ /* 0x040fe40003f06270 */
[----:B------:R-:W-:Y:S02]  /*09e0*/  ISETP.GE.AND P1, PT, R4, 0x23, PT ;  /* 0x000000230400780c */ /* 0x000fe40003f26270 */
[----:B------:R-:W-:Y:S02]  /*09f0*/  LOP3.LUT R2, R2, 0x3f0, RZ, 0xc0, !PT ;  /* 0x000003f002027812 */ /* 0x000fe400078ec0ff */
[----:B------:R-:W-:-:S02]  /*0a00*/  LEA R3, R5, R12, 0xa ;  /* 0x0000000c05037211 */ /* 0x000fc400078e50ff */
[----:B------:R-:W-:-:S03]  /*0a10*/  IADD3 R5, R2, UR4, RZ ;  /* 0x0000000402057c10 */ /* 0x000fc6000fffe0ff */
[----:B--2---:R-:W-:Y:S01]  /*0a20*/  IMAD.WIDE R2, R3, 0x4, R6 ;  /* 0x0000000403027825 */ /* 0x004fe200078e0206 */
[----:B------:R-:W-:-:S04]  /*0a30*/  LEA R5, R0, R5, 0x2 ;  /* 0x0000000500057211 */ /* 0x000fc800078e10ff */
[----:B0-----:R0:W-:Y:S02]  /*0a40*/  @!P0 STG.E.128 desc[UR6][R2.64], R8 ;  /* 0x0000000802008986 */ /* 0x0011e4000c101d06 */
[----:B0-----:R-:W-:Y:S05]  /*0a50*/  @P1 EXIT ;  /* 0x000000000000194d */ /* 0x001fea0003800000 */
[----:B0-----:R-:W0:Y:S01]  /*0a60*/  LDS.128 R8, [R5+0x800] ;  /* 0x0008000005087984 */ /* 0x001e220000000c00 */
[----:B------:R-:W-:-:S05]  /*0a70*/  LEA R3, R4, R12, 0xa ;  /* 0x0000000c04037211 */ /* 0x000fca00078e50ff */
[----:B------:R-:W-:-:S05]  /*0a80*/  IMAD.WIDE R6, R3, 0x4, R6 ;  /* 0x0000000403067825 */ /* 0x000fca00078e0206 */
[----:B0-----:R-:W-:Y:S01]  /*0a90*/  STG.E.128 desc[UR6][R6.64], R8 ;  /* 0x0000000806007986 */ /* 0x001fe2000c101d06 */
[----:B------:R-:W-:Y:S05]  /*0aa0*/  EXIT ;  /* 0x000000000000794d */ /* 0x000fea0003800000 */
.L_x_0:
[----:B------:R-:W-:-:S00]  /*0ab0*/  BRA `(.L_x_0) ;  /* 0xfffffffc00fc7947 */ /* 0x000fc0000383ffff */
[----:B------:R-:W-:-:S00]  /*0ac0*/  NOP ;  /* 0x0000000000007918 */ /* 0x000fc00000000000 */
        /* <DEDUP_REMOVED lines=11> */
.L_x_1:


//--------------------- .nv.global.init           --------------------------
	.section	.nv.global.init,"aw",@progbits
.nv.global.init:
	.type		_$_str,@object
	.size		_$_str,(_$_str_$_2 - _$_str)
_$_str:
        /*0000*/ 	.byte	0x5f, 0x5f, 0x43, 0x55, 0x44, 0x41, 0x5f, 0x46, 0x54, 0x5a, 0x00
	.type		_$_str_$_2,@object
	.size		_$_str_$_2,(.L_1 - _$_str_$_2)
_$_str_$_2:
        /*000b*/ 	.byte	0x5f, 0x5f, 0x43, 0x55, 0x44, 0x41, 0x5f, 0x50, 0x52, 0x45, 0x43, 0x5f, 0x53, 0x51, 0x52, 0x54
        /*001b*/ 	.byte	0x00
.L_1:


//--------------------- .nv.shared.triton_poi_fused__native_batch_norm_legit_no_training__prelu_kernel_10 --------------------------
	.section	.nv.shared.triton_poi_fused__native_batch_norm_legit_no_training__prelu_kernel_10,"aw",@nobits
	.sectionflags	@""
	.align	16
	.zero		1024


//--------------------- .nv.constant0.triton_poi_fused__native_batch_norm_legit_no_training__prelu_kernel_10 --------------------------
	.section	.nv.constant0.triton_poi_fused__native_batch_norm_legit_no_training__prelu_kernel_10,"a",@progbits
	.sectionflags	@""
	.align	4
.nv.constant0.triton_poi_fused__native_batch_norm_legit_no_training__prelu_kernel_10:
	.zero		592
